	.headerflags	@"EF_CUDA_TEXMODE_UNIFIED EF_CUDA_64BIT_ADDRESS EF_CUDA_ACCELERATORS EF_CUDA_SM90 EF_CUDA_VIRTUAL_SM(EF_CUDA_SM90)"
	.elftype	@"ET_EXEC"


//--------------------- .nv.info                  --------------------------
	.section	.nv.info,"",@"SHT_CUDA_INFO"
	.align	4


	//----- nvinfo : EIATTR_REGCOUNT
	.align		4
        /*0000*/ 	.byte	0x04, 0x2f
        /*0002*/ 	.short	(.L_1 - .L_0)
	.align		4
.L_0:
        /*0004*/ 	.word	index@(triton_per_fused_mean_3)
        /*0008*/ 	.word	0x00000016


	//----- nvinfo : EIATTR_MIN_STACK_SIZE
	.align		4
.L_1:
        /*000c*/ 	.byte	0x04, 0x12
        /*000e*/ 	.short	(.L_3 - .L_2)
	.align		4
.L_2:
        /*0010*/ 	.word	index@(triton_per_fused_mean_3)
        /*0014*/ 	.word	0x00000000


	//----- nvinfo : EIATTR_FRAME_SIZE
	.align		4
.L_3:
        /*0018*/ 	.byte	0x04, 0x11
        /*001a*/ 	.short	(.L_5 - .L_4)
	.align		4
.L_4:
        /*001c*/ 	.word	index@(triton_per_fused_mean_3)
        /*0020*/ 	.word	0x00000000


	//----- nvinfo : EIATTR_MIN_STACK_SIZE
	.align		4
.L_5:
        /*0024*/ 	.byte	0x04, 0x12
        /*0026*/ 	.short	(.L_7 - .L_6)
	.align		4
.L_6:
        /*0028*/ 	.word	index@(triton_per_fused_mean_3)
        /*002c*/ 	.word	0x00000000
.L_7:


//--------------------- .nv.info.triton_per_fused_mean_3 --------------------------
	.section	.nv.info.triton_per_fused_mean_3,"",@"SHT_CUDA_INFO"
	.sectionflags	@""
	.align	4


	//----- nvinfo : EIATTR_CUDA_API_VERSION
	.align		4
        /*0000*/ 	.byte	0x04, 0x37
        /*0002*/ 	.short	(.L_9 - .L_8)
.L_8:
        /*0004*/ 	.word	0x0000007c


	//----- nvinfo : EIATTR_KPARAM_INFO
	.align		4
.L_9:
        /*0008*/ 	.byte	0x04, 0x17
        /*000a*/ 	.short	(.L_11 - .L_10)
.L_10:
        /*000c*/ 	.word	0x00000000
        /*0010*/ 	.short	0x0005
        /*0012*/ 	.short	0x0024
        /*0014*/ 	.byte	0x00, 0xf0, 0x11, 0x00


	//----- nvinfo : EIATTR_KPARAM_INFO
	.align		4
.L_11:
        /*0018*/ 	.byte	0x04, 0x17
        /*001a*/ 	.short	(.L_13 - .L_12)
.L_12:
        /*001c*/ 	.word	0x00000000
        /*0020*/ 	.short	0x0004
        /*0022*/ 	.short	0x0020
        /*0024*/ 	.byte	0x00, 0xf0, 0x11, 0x00


	//----- nvinfo : EIATTR_KPARAM_INFO
	.align		4
.L_13:
        /*0028*/ 	.byte	0x04, 0x17
        /*002a*/ 	.short	(.L_15 - .L_14)
.L_14:
        /*002c*/ 	.word	0x00000000
        /*0030*/ 	.short	0x0003
        /*0032*/ 	.short	0x0018
        /*0034*/ 	.byte	0x00, 0xf4, 0x21, 0x00


	//----- nvinfo : EIATTR_KPARAM_INFO
	.align		4
.L_15:
        /*0038*/ 	.byte	0x04, 0x17
        /*003a*/ 	.short	(.L_17 - .L_16)
.L_16:
        /*003c*/ 	.word	0x00000000
        /*0040*/ 	.short	0x0002
        /*0042*/ 	.short	0x0010
        /*0044*/ 	.byte	0x00, 0xf4, 0x21, 0x00


	//----- nvinfo : EIATTR_KPARAM_INFO
	.align		4
.L_17:
        /*0048*/ 	.byte	0x04, 0x17
        /*004a*/ 	.short	(.L_19 - .L_18)
.L_18:
        /*004c*/ 	.word	0x00000000
        /*0050*/ 	.short	0x0001
        /*0052*/ 	.short	0x0008
        /*0054*/ 	.byte	0x00, 0xf4, 0x21, 0x00


	//----- nvinfo : EIATTR_KPARAM_INFO
	.align		4
.L_19:
        /*0058*/ 	.byte	0x04, 0x17
        /*005a*/ 	.short	(.L_21 - .L_20)
.L_20:
        /*005c*/ 	.word	0x00000000
        /*0060*/ 	.short	0x0000
        /*0062*/ 	.short	0x0000
        /*0064*/ 	.byte	0x00, 0xf4, 0x21, 0x00


	//----- nvinfo : EIATTR_SPARSE_MMA_MASK
	.align		4
.L_21:
        /*0068*/ 	.byte	0x03, 0x50
        /*006a*/ 	.short	0x0000


	//----- nvinfo : EIATTR_MAXREG_COUNT
	.align		4
        /*006c*/ 	.byte	0x03, 0x1b
        /*006e*/ 	.short	0x00ff


	//----- nvinfo : EIATTR_COOP_GROUP_MASK_REGIDS
	.align		4
        /*0070*/ 	.byte	0x04, 0x29
        /*0072*/ 	.short	(.L_23 - .L_22)


	//   ....[0]....
.L_22:
        /*0074*/ 	.word	0xffffffff


	//   ....[1]....
        /*0078*/ 	.word	0xffffffff


	//   ....[2]....
        /*007c*/ 	.word	0xffffffff


	//   ....[3]....
        /*0080*/ 	.word	0xffffffff


	//   ....[4]....
        /*0084*/ 	.word	0xffffffff


	//   ....[5]....
        /*0088*/ 	.word	0xffffffff


	//   ....[6]....
        /*008c*/ 	.word	0xffffffff


	//----- nvinfo : EIATTR_COOP_GROUP_INSTR_OFFSETS
	.align		4
.L_23:
        /*0090*/ 	.byte	0x04, 0x28
        /*0092*/ 	.short	(.L_25 - .L_24)


	//   ....[0]....
.L_24:
        /*0094*/ 	.word	0x00000440


	//   ....[1]....
        /*0098*/ 	.word	0x00000450


	//   ....[2]....
        /*009c*/ 	.word	0x00000480


	//   ....[3]....
        /*00a0*/ 	.word	0x000004a0


	//   ....[4]....
        /*00a4*/ 	.word	0x00000530


	//   ....[5]....
        /*00a8*/ 	.word	0x00000550


	//   ....[6]....
        /*00ac*/ 	.word	0x00000600


	//----- nvinfo : EIATTR_EXIT_INSTR_OFFSETS
	.align		4
.L_25:
        /*00b0*/ 	.byte	0x04, 0x1c
        /*00b2*/ 	.short	(.L_27 - .L_26)


	//   ....[0]....
.L_26:
        /*00b4*/ 	.word	0x00000740


	//   ....[1]....
        /*00b8*/ 	.word	0x00000770


	//----- nvinfo : EIATTR_REQNTID
	.align		4
.L_27:
        /*00bc*/ 	.byte	0x04, 0x10
        /*00be*/ 	.short	(.L_29 - .L_28)
.L_28:
        /*00c0*/ 	.word	0x00000040
        /*00c4*/ 	.word	0x00000001
        /*00c8*/ 	.word	0x00000001


	//----- nvinfo : EIATTR_CBANK_PARAM_SIZE
	.align		4
.L_29:
        /*00cc*/ 	.byte	0x03, 0x19
        /*00ce*/ 	.short	0x0028


	//----- nvinfo : EIATTR_PARAM_CBANK
	.align		4
        /*00d0*/ 	.byte	0x04, 0x0a
        /*00d2*/ 	.short	(.L_31 - .L_30)
	.align		4
.L_30:
        /*00d4*/ 	.word	index@(.nv.constant0.triton_per_fused_mean_3)
        /*00d8*/ 	.short	0x0210
        /*00da*/ 	.short	0x0028


	//----- nvinfo : EIATTR_SW_WAR
	.align		4
.L_31:
        /*00dc*/ 	.byte	0x04, 0x36
        /*00de*/ 	.short	(.L_33 - .L_32)
.L_32:
        /*00e0*/ 	.word	0x00000008
.L_33:


//--------------------- .nv.callgraph             --------------------------
	.section	.nv.callgraph,"",@"SHT_CUDA_CALLGRAPH"
	.align	4
	.sectionentsize	8
	.align		4
        /*0000*/ 	.word	0x00000000
	.align		4
        /*0004*/ 	.word	0xffffffff
	.align		4
        /*0008*/ 	.word	0x00000000
	.align		4
        /*000c*/ 	.word	0xfffffffe
	.align		4
        /*0010*/ 	.word	0x00000000
	.align		4
        /*0014*/ 	.word	0xfffffffd
	.align		4
        /*0018*/ 	.word	0x00000000
	.align		4
        /*001c*/ 	.word	0xfffffffc


//--------------------- .text.triton_per_fused_mean_3 --------------------------
	.section	.text.triton_per_fused_mean_3,"ax",@progbits
	.sectionflags	@"SHF_BARRIERS=1"
	.align	128
        .global         triton_per_fused_mean_3
        .type           triton_per_fused_mean_3,@function
        .size           triton_per_fused_mean_3,(.L_x_1 - triton_per_fused_mean_3)
        .other          triton_per_fused_mean_3,@"STO_CUDA_ENTRY STV_DEFAULT"
triton_per_fused_mean_3:
.text.triton_per_fused_mean_3:
[----:B------:R-:W0:Y:S02]  /*0000*/  LDC R1, c[0x0][0x28] ;  /* 0x00000a00ff017b82 */ /* 0x000e240000000800 */
[----:B------:R-:W1:Y:S01]  /*0010*/  S2R R0, SR_TID.X ;  /* 0x0000000000007919 */ /* 0x000e620000002100 */
[----:B------:R-:W2:Y:S01]  /*0020*/  LDC.64 R14, c[0x0][0x218] ;  /* 0x00008600ff0e7b82 */ /* 0x000ea20000000a00 */
[----:B------:R-:W-:Y:S01]  /*0030*/  ULDC.64 UR6, c[0x0][0x208] ;  /* 0x0000820000067ab9 */ /* 0x000fe20000000a00 */
[----:B------:R-:W-:Y:S01]  /*0040*/  CS2R R6, SRZ ;  /* 0x0000000000067805 */ /* 0x000fe2000001ff00 */
[----:B------:R-:W3:Y:S05]  /*0050*/  S2R R5, SR_CTAID.X ;  /* 0x0000000000057919 */ /* 0x000eea0000002500 */
[----:B------:R-:W4:Y:S01]  /*0060*/  LDC.64 R12, c[0x0][0x220] ;  /* 0x00008800ff0c7b82 */ /* 0x000f220000000a00 */
[----:B-1----:R-:W-:Y:S01]  /*0070*/  SHF.R.U32.HI R10, RZ, 0x3, R0 ;  /* 0x00000003ff0a7819 */ /* 0x002fe20000011600 */
[----:B------:R-:W-:-:S02]  /*0080*/  IMAD.SHL.U32 R8, R0, 0x2, RZ ;  /* 0x0000000200087824 */ /* 0x000fc400078e00ff */
[----:B---3--:R-:W-:Y:S01]  /*0090*/  IMAD.SHL.U32 R5, R5, 0x8, RZ ;  /* 0x0000000805057824 */ /* 0x008fe200078e00ff */
[----:B------:R-:W-:Y:S02]  /*00a0*/  SGXT.U32 R10, R10, 0x3 ;  /* 0x000000030a0a781a */ /* 0x000fe40000000000 */
[----:B------:R-:W-:Y:S02]  /*00b0*/  LOP3.LUT R3, R8, 0xe, RZ, 0xc0, !PT ;  /* 0x0000000e08037812 */ /* 0x000fe400078ec0ff */
[----:B------:R-:W-:-:S04]  /*00c0*/  LOP3.LUT R2, R5, R10, RZ, 0xfc, !PT ;  /* 0x0000000a05027212 */ /* 0x000fc800078efcff */
[C---:B------:R-:W-:Y:S01]  /*00d0*/  ISETP.GE.AND P1, PT, R2.reuse, 0x10, PT ;  /* 0x000000100200780c */ /* 0x040fe20003f26270 */
[----:B------:R-:W-:Y:S01]  /*00e0*/  IMAD R17, R2, 0x10, R3 ;  /* 0x0000001002117824 */ /* 0x000fe200078e0203 */
[----:B------:R-:W-:-:S03]  /*00f0*/  CS2R R2, SRZ ;  /* 0x0000000000027805 */ /* 0x000fc6000001ff00 */
[----:B--2---:R-:W-:-:S04]  /*0100*/  IMAD.WIDE R14, R17, 0x4, R14 ;  /* 0x00000004110e7825 */ /* 0x004fc800078e020e */
[----:B----4-:R-:W-:Y:S01]  /*0110*/  IMAD.WIDE R16, R17, 0x4, R12 ;  /* 0x0000000411107825 */ /* 0x010fe200078e020c */
[----:B------:R-:W-:Y:S01]  /*0120*/  LOP3.LUT R18, R5, 0x6, R8, 0xf8, !PT ;  /* 0x0000000605127812 */ /* 0x000fe200078ef808 */
[----:B------:R-:W1:Y:S02]  /*0130*/  LDC.64 R12, c[0x0][0x228] ;  /* 0x00008a00ff0c7b82 */ /* 0x000e640000000a00 */
[----:B------:R2:W3:Y:S04]  /*0140*/  @!P1 LDG.E.64 R2, desc[UR6][R14.64] ;  /* 0x000000060e029981 */ /* 0x0004e8000c1e1b00 */
[----:B------:R4:W5:Y:S01]  /*0150*/  @!P1 LDG.E.64 R6, desc[UR6][R16.64] ;  /* 0x0000000610069981 */ /* 0x000962000c1e1b00 */
[----:B------:R-:W-:Y:S02]  /*0160*/  SHF.R.S32.HI R9, RZ, 0x1f, R18 ;  /* 0x0000001fff097819 */ /* 0x000fe40000011412 */
[----:B------:R-:W-:-:S02]  /*0170*/  ISETP.GE.AND P0, PT, R18, 0x10, PT ;  /* 0x000000101200780c */ /* 0x000fc40003f06270 */
[----:B------:R-:W-:Y:S02]  /*0180*/  LEA.HI R11, R9, R18, RZ, 0x2 ;  /* 0x00000012090b7211 */ /* 0x000fe400078f10ff */
[----:B------:R-:W-:Y:S02]  /*0190*/  LOP3.LUT R9, R0, 0x3c, RZ, 0xc0, !PT ;  /* 0x0000003c00097812 */ /* 0x000fe400078ec0ff */
[C---:B------:R-:W-:Y:S01]  /*01a0*/  LOP3.LUT R19, R11.reuse, 0xfffffffc, RZ, 0xc0, !PT ;  /* 0xfffffffc0b137812 */ /* 0x040fe200078ec0ff */
[----:B------:R-:W-:-:S03]  /*01b0*/  IMAD.SHL.U32 R11, R11, 0x10, RZ ;  /* 0x000000100b0b7824 */ /* 0x000fc600078e00ff */
[----:B------:R-:W-:Y:S02]  /*01c0*/  IADD3 R19, R9, R18, -R19 ;  /* 0x0000001209137210 */ /* 0x000fe40007ffe813 */
[----:B--2---:R-:W-:-:S05]  /*01d0*/  LOP3.LUT R14, R11, 0xffffffc0, RZ, 0xc0, !PT ;  /* 0xffffffc00b0e7812 */ /* 0x004fca00078ec0ff */
[----:B------:R-:W-:-:S04]  /*01e0*/  IMAD.IADD R15, R19, 0x1, R14 ;  /* 0x00000001130f7824 */ /* 0x000fc800078e020e */
[----:B-1----:R-:W-:Y:S01]  /*01f0*/  IMAD.WIDE R14, R15, 0x4, R12 ;  /* 0x000000040f0e7825 */ /* 0x002fe200078e020c */
[----:B------:R-:W-:-:S06]  /*0200*/  CS2R R12, SRZ ;  /* 0x00000000000c7805 */ /* 0x000fcc000001ff00 */
[----:B------:R-:W2:Y:S01]  /*0210*/  @!P0 LDG.E.64 R12, desc[UR6][R14.64] ;  /* 0x000000060e0c8981 */ /* 0x000ea2000c1e1b00 */
[----:B------:R-:W1:Y:S01]  /*0220*/  S2UR UR5, SR_CgaCtaId ;  /* 0x00000000000579c3 */ /* 0x000e620000008800 */
[C---:B------:R-:W-:Y:S01]  /*0230*/  IMAD.SHL.U32 R11, R0.reuse, 0x10, RZ ;  /* 0x00000010000b7824 */ /* 0x040fe200078e00ff */
[----:B------:R-:W-:Y:S01]  /*0240*/  UMOV UR4, 0x400 ;  /* 0x0000040000047882 */ /* 0x000fe20000000000 */
[----:B----4-:R-:W-:Y:S01]  /*0250*/  IMAD.SHL.U32 R16, R0, 0x8, RZ ;  /* 0x0000000800107824 */ /* 0x010fe200078e00ff */
[----:B------:R-:W-:Y:S02]  /*0260*/  LOP3.LUT R8, R8, 0x6, RZ, 0xc0, !PT ;  /* 0x0000000608087812 */ /* 0x000fe400078ec0ff */
[----:B------:R-:W-:Y:S02]  /*0270*/  LOP3.LUT R11, R11, 0x70, RZ, 0xc0, !PT ;  /* 0x000000700b0b7812 */ /* 0x000fe400078ec0ff */
[----:B------:R-:W-:Y:S02]  /*0280*/  LOP3.LUT R16, R16, 0x1f8, RZ, 0xc0, !PT ;  /* 0x000001f810107812 */ /* 0x000fe400078ec0ff */
[----:B------:R-:W-:-:S02]  /*0290*/  LOP3.LUT R10, R11, R10, RZ, 0xfc, !PT ;  /* 0x0000000a0b0a7212 */ /* 0x000fc400078efcff */
[----:B------:R-:W-:Y:S01]  /*02a0*/  LOP3.LUT R5, R5, 0x7, R0, 0xf8, !PT ;  /* 0x0000000705057812 */ /* 0x000fe200078ef800 */
[----:B-1----:R-:W-:-:S06]  /*02b0*/  UPRMT UR4, UR5, 0x654, UR4 ;  /* 0x0000065405047896 */ /* 0x002fcc0008000004 */
[----:B------:R-:W-:Y:S02]  /*02c0*/  IADD3 R16, R16, UR4, R9 ;  /* 0x0000000410107c10 */ /* 0x000fe4000fffe009 */
[----:B---3--:R-:W-:Y:S02]  /*02d0*/  SEL R17, R2, RZ, !P1 ;  /* 0x000000ff02117207 */ /* 0x008fe40004800000 */
[----:B------:R-:W-:Y:S02]  /*02e0*/  LOP3.LUT R2, R11, 0x8, RZ, 0xfc, !PT ;  /* 0x000000080b027812 */ /* 0x000fe400078efcff */
[----:B------:R-:W-:Y:S02]  /*02f0*/  SEL R18, R3, RZ, !P1 ;  /* 0x000000ff03127207 */ /* 0x000fe40004800000 */
[----:B------:R-:W-:Y:S02]  /*0300*/  LEA.HI R11, R11, UR4, RZ, 0x1f ;  /* 0x000000040b0b7c11 */ /* 0x000fe4000f8ff8ff */
[----:B------:R-:W-:-:S02]  /*0310*/  LEA.HI R3, R2, UR4, RZ, 0x1f ;  /* 0x0000000402037c11 */ /* 0x000fc4000f8ff8ff */
[----:B-----5:R-:W-:Y:S01]  /*0320*/  SEL R2, R6, RZ, !P1 ;  /* 0x000000ff06027207 */ /* 0x020fe20004800000 */
[C---:B------:R-:W-:Y:S01]  /*0330*/  IMAD R11, R10.reuse, 0x4, R11 ;  /* 0x000000040a0b7824 */ /* 0x040fe200078e020b */
[----:B------:R-:W-:Y:S01]  /*0340*/  SEL R7, R7, RZ, !P1 ;  /* 0x000000ff07077207 */ /* 0x000fe20004800000 */
[----:B------:R-:W-:Y:S01]  /*0350*/  IMAD R10, R10, 0x4, R3 ;  /* 0x000000040a0a7824 */ /* 0x000fe200078e0203 */
[----:B------:R-:W-:Y:S01]  /*0360*/  ISETP.GE.AND P1, PT, R0, 0x10, PT ;  /* 0x000000100000780c */ /* 0x000fe20003f26270 */
[----:B------:R-:W-:Y:S02]  /*0370*/  FADD R2, R17, R2 ;  /* 0x0000000211027221 */ /* 0x000fe40000000000 */
[----:B------:R-:W-:-:S03]  /*0380*/  FADD R3, R18, R7 ;  /* 0x0000000712037221 */ /* 0x000fc60000000000 */
[----:B------:R-:W-:Y:S04]  /*0390*/  STS [R11], R2 ;  /* 0x000000020b007388 */ /* 0x000fe80000000800 */
[----:B------:R-:W-:Y:S01]  /*03a0*/  STS [R10+0x20], R3 ;  /* 0x000020030a007388 */ /* 0x000fe20000000800 */
[----:B------:R-:W-:Y:S01]  /*03b0*/  BAR.SYNC.DEFER_BLOCKING 0x0 ;  /* 0x0000000000007b1d */ /* 0x000fe20000010000 */
[----:B--2---:R-:W-:Y:S02]  /*03c0*/  SEL R12, R12, RZ, !P0 ;  /* 0x000000ff0c0c7207 */ /* 0x004fe40004000000 */
[----:B------:R-:W-:-:S03]  /*03d0*/  SEL R13, R13, RZ, !P0 ;  /* 0x000000ff0d0d7207 */ /* 0x000fc60004000000 */
[----:B------:R-:W1:Y:S04]  /*03e0*/  LDS R7, [R16] ;  /* 0x0000000010077984 */ /* 0x000e680000000800 */
[----:B------:R-:W2:Y:S01]  /*03f0*/  LDS R6, [R16+0x4] ;  /* 0x0000040010067984 */ /* 0x000ea20000000800 */
[----:B-1----:R-:W-:Y:S01]  /*0400*/  FADD R7, R12, R7 ;  /* 0x000000070c077221 */ /* 0x002fe20000000000 */
[----:B--2---:R-:W-:-:S04]  /*0410*/  FADD R6, R13, R6 ;  /* 0x000000060d067221 */ /* 0x004fc80000000000 */
[----:B------:R-:W-:Y:S02]  /*0420*/  FSEL R7, R7, RZ, !P0 ;  /* 0x000000ff07077208 */ /* 0x000fe40004000000 */
[----:B------:R-:W-:-:S03]  /*0430*/  FSEL R6, R6, RZ, !P0 ;  /* 0x000000ff06067208 */ /* 0x000fc60004000000 */
[----:B------:R-:W1:Y:S04]  /*0440*/  SHFL.BFLY PT, R2, R7, 0x10, 0x1f ;  /* 0x0e001f0007027f89 */ /* 0x000e6800000e0000 */
[----:B------:R-:W2:Y:S01]  /*0450*/  SHFL.BFLY PT, R9, R6, 0x10, 0x1f ;  /* 0x0e001f0006097f89 */ /* 0x000ea200000e0000 */
[----:B-1----:R-:W-:Y:S01]  /*0460*/  FADD R3, R7, R2 ;  /* 0x0000000207037221 */ /* 0x002fe20000000000 */
[----:B--2---:R-:W-:-:S04]  /*0470*/  FADD R11, R6, R9 ;  /* 0x00000009060b7221 */ /* 0x004fc80000000000 */
[----:B------:R-:W1:Y:S01]  /*0480*/  SHFL.BFLY PT, R2, R3, 0x8, 0x1f ;  /* 0x0d001f0003027f89 */ /* 0x000e6200000e0000 */
[----:B------:R-:W-:-:S03]  /*0490*/  IMAD.SHL.U32 R6, R8, 0x8, RZ ;  /* 0x0000000808067824 */ /* 0x000fc600078e00ff */
[----:B------:R-:W2:Y:S01]  /*04a0*/  SHFL.BFLY PT, R10, R11, 0x8, 0x1f ;  /* 0x0d001f000b0a7f89 */ /* 0x000ea200000e0000 */
[----:B-1----:R-:W-:Y:S01]  /*04b0*/  FADD R9, R3, R2 ;  /* 0x0000000203097221 */ /* 0x002fe20000000000 */
[C---:B------:R-:W-:Y:S02]  /*04c0*/  LOP3.LUT R2, R0.reuse, 0x1f, RZ, 0xc0, !PT ;  /* 0x0000001f00027812 */ /* 0x040fe400078ec0ff */
[----:B------:R-:W-:Y:S01]  /*04d0*/  LEA R3, R0, UR4, 0x2 ;  /* 0x0000000400037c11 */ /* 0x000fe2000f8e10ff */
[----:B--2---:R-:W-:Y:S01]  /*04e0*/  FADD R12, R11, R10 ;  /* 0x0000000a0b0c7221 */ /* 0x004fe20000000000 */
[----:B------:R-:W-:Y:S01]  /*04f0*/  BAR.SYNC.DEFER_BLOCKING 0x0 ;  /* 0x0000000000007b1d */ /* 0x000fe20000010000 */
[----:B------:R-:W-:Y:S02]  /*0500*/  ISETP.GE.U32.AND P0, PT, R2, 0x4, PT ;  /* 0x000000040200780c */ /* 0x000fe40003f06070 */
[----:B------:R-:W-:-:S04]  /*0510*/  SHF.R.U32.HI R2, RZ, 0x3, R0 ;  /* 0x00000003ff027819 */ /* 0x000fc80000011600 */
[----:B------:R-:W-:Y:S01]  /*0520*/  LOP3.LUT R7, R2, 0x4, RZ, 0xc0, !PT ;  /* 0x0000000402077812 */ /* 0x000fe200078ec0ff */
[----:B------:R-:W1:Y:S03]  /*0530*/  SHFL.BFLY PT, R10, R9, 0x4, 0x1f ;  /* 0x0c801f00090a7f89 */ /* 0x000e6600000e0000 */
[----:B------:R-:W-:Y:S01]  /*0540*/  LOP3.LUT R2, R6, R7, RZ, 0xfc, !PT ;  /* 0x0000000706027212 */ /* 0x000fe200078efcff */
[----:B------:R-:W2:Y:S01]  /*0550*/  SHFL.BFLY PT, R13, R12, 0x4, 0x1f ;  /* 0x0c801f000c0d7f89 */ /* 0x000ea200000e0000 */
[----:B-1----:R-:W-:Y:S01]  /*0560*/  FADD R11, R9, R10 ;  /* 0x0000000a090b7221 */ /* 0x002fe20000000000 */
[----:B------:R-:W-:Y:S01]  /*0570*/  LOP3.LUT R10, R0, 0x1, RZ, 0xc0, !PT ;  /* 0x00000001000a7812 */ /* 0x000fe200078ec0ff */
[----:B--2---:R-:W-:-:S03]  /*0580*/  FADD R13, R12, R13 ;  /* 0x0000000d0c0d7221 */ /* 0x004fc60000000000 */
[----:B------:R-:W-:Y:S04]  /*0590*/  @!P0 STS [R2+UR4], R11 ;  /* 0x0000000b02008988 */ /* 0x000fe80008000804 */
[----:B------:R1:W-:Y:S01]  /*05a0*/  @!P0 STS [R2+UR4+0x8], R13 ;  /* 0x0000080d02008988 */ /* 0x0003e20008000804 */
[----:B------:R-:W-:Y:S01]  /*05b0*/  BAR.SYNC.DEFER_BLOCKING 0x0 ;  /* 0x0000000000007b1d */ /* 0x000fe20000010000 */
[----:B------:R-:W-:-:S04]  /*05c0*/  ISETP.NE.U32.AND P0, PT, R10, 0x1, PT ;  /* 0x000000010a00780c */ /* 0x000fc80003f05070 */
[C---:B------:R-:W-:Y:S02]  /*05d0*/  ISETP.LT.AND P0, PT, R0.reuse, 0x10, P0 ;  /* 0x000000100000780c */ /* 0x040fe40000701270 */
[----:B-1----:R-:W-:Y:S01]  /*05e0*/  LOP3.LUT R2, R0, 0x7, RZ, 0xc0, !PT ;  /* 0x0000000700027812 */ /* 0x002fe200078ec0ff */
[----:B------:R-:W1:Y:S04]  /*05f0*/  @!P1 LDS R4, [R3] ;  /* 0x0000000003049984 */ /* 0x000e680000000800 */
[----:B-1----:R-:W1:Y:S02]  /*0600*/  SHFL.BFLY PT, R9, R4, 0x1, 0x1f ;  /* 0x0c201f0004097f89 */ /* 0x002e6400000e0000 */
[----:B-1----:R-:W-:Y:S01]  /*0610*/  FADD R10, R4, R9 ;  /* 0x00000009040a7221 */ /* 0x002fe20000000000 */
[----:B------:R-:W-:Y:S01]  /*0620*/  VIADD R9, R6, UR4 ;  /* 0x0000000406097c36 */ /* 0x000fe20008000000 */
[----:B------:R-:W-:-:S03]  /*0630*/  LEA R4, R2, UR4, 0x2 ;  /* 0x0000000402047c11 */ /* 0x000fc6000f8e10ff */
[----:B------:R1:W-:Y:S01]  /*0640*/  @P0 STS [R3], R10 ;  /* 0x0000000a03000388 */ /* 0x0003e20000000800 */
[----:B------:R-:W-:Y:S01]  /*0650*/  IMAD R9, R8, -0x4, R9 ;  /* 0xfffffffc08097824 */ /* 0x000fe200078e0209 */
[----:B------:R-:W-:Y:S01]  /*0660*/  SHF.R.U32.HI R8, RZ, 0x3, R0 ;  /* 0x00000003ff087819 */ /* 0x000fe20000011600 */
[----:B------:R-:W-:Y:S08]  /*0670*/  BAR.SYNC.DEFER_BLOCKING 0x0 ;  /* 0x0000000000007b1d */ /* 0x000ff00000010000 */
[----:B-1----:R-:W1:Y:S01]  /*0680*/  LDC.64 R2, c[0x0][0x210] ;  /* 0x00008400ff027b82 */ /* 0x002e620000000a00 */
[----:B------:R-:W-:Y:S04]  /*0690*/  LDS R12, [R6+UR4] ;  /* 0x00000004060c7984 */ /* 0x000fe80008000800 */
[----:B------:R2:W3:Y:S01]  /*06a0*/  LDS R13, [R6+UR4+0x8] ;  /* 0x00000804060d7984 */ /* 0x0004e20008000800 */
[----:B-1----:R-:W-:-:S02]  /*06b0*/  IMAD.WIDE R2, R5, 0x4, R2 ;  /* 0x0000000405027825 */ /* 0x002fc400078e0202 */
[----:B------:R-:W-:Y:S01]  /*06c0*/  BAR.SYNC.DEFER_BLOCKING 0x0 ;  /* 0x0000000000007b1d */ /* 0x000fe20000010000 */
[----:B--2---:R-:W-:-:S04]  /*06d0*/  SGXT.U32 R6, R8, 0x2 ;  /* 0x000000020806781a */ /* 0x004fc80000000000 */
[----:B------:R-:W-:-:S04]  /*06e0*/  LOP3.LUT P0, RZ, R7, R6, RZ, 0xfc, !PT ;  /* 0x0000000607ff7212 */ /* 0x000fc8000780fcff */
[----:B------:R-:W-:Y:S01]  /*06f0*/  ISETP.LT.AND P0, PT, R5, 0x10, !P0 ;  /* 0x000000100500780c */ /* 0x000fe20004701270 */
[----:B---3--:R1:W-:Y:S01]  /*0700*/  STS.64 [R9], R12 ;  /* 0x0000000c09007388 */ /* 0x0083e20000000a00 */
[----:B------:R-:W-:Y:S06]  /*0710*/  BAR.SYNC.DEFER_BLOCKING 0x0 ;  /* 0x0000000000007b1d */ /* 0x000fec0000010000 */
[----:B------:R-:W2:Y:S02]  /*0720*/  LDS R4, [R4] ;  /* 0x0000000004047984 */ /* 0x000ea40000000800 */
[----:B------:R-:W-:Y:S06]  /*0730*/  BAR.SYNC.DEFER_BLOCKING 0x0 ;  /* 0x0000000000007b1d */ /* 0x000fec0000010000 */
[----:B-1----:R-:W-:Y:S05]  /*0740*/  @!P0 EXIT ;  /* 0x000000000000894d */ /* 0x002fea0003800000 */
[----:B--2---:R-:W-:-:S05]  /*0750*/  FMUL R5, R4, 0.0625 ;  /* 0x3d80000004057820 */ /* 0x004fca0000400000 */
[----:B------:R-:W-:Y:S01]  /*0760*/  STG.E desc[UR6][R2.64], R5 ;  /* 0x0000000502007986 */ /* 0x000fe2000c101906 */
[----:B------:R-:W-:Y:S05]  /*0770*/  EXIT ;  /* 0x000000000000794d */ /* 0x000fea0003800000 */
.L_x_0:
[----:B------:R-:W-:-:S00]  /*0780*/  BRA `(.L_x_0) ;  /* 0xfffffffc00fc7947 */ /* 0x000fc0000383ffff */
[----:B------:R-:W-:-:S00]  /*0790*/  NOP ;  /* 0x0000000000007918 */ /* 0x000fc00000000000 */
        /* <DEDUP_REMOVED lines=14> */
.L_x_1:


//--------------------- .nv.shared.triton_per_fused_mean_3 --------------------------
	.section	.nv.shared.triton_per_fused_mean_3,"aw",@nobits
	.sectionflags	@""
	.align	16
	.zero		1024


//--------------------- .nv.constant0.triton_per_fused_mean_3 --------------------------
	.section	.nv.constant0.triton_per_fused_mean_3,"a",@progbits
	.sectionflags	@""
	.align	4
.nv.constant0.triton_per_fused_mean_3:
	.zero		568
